//
// Generated by NVIDIA NVVM Compiler
//
// Compiler Build ID: CL-36424714
// Cuda compilation tools, release 13.0, V13.0.88
// Based on NVVM 20.0.0
//

.version 9.0
.target sm_100
.address_size 64

	// .globl	_Z9cudaColorPh

.visible .entry _Z9cudaColorPh(
	.param .u64 .ptr .align 1 _Z9cudaColorPh_param_0
)
{
	.reg .pred 	%p<3>;
	.reg .b16 	%rs<6>;
	.reg .b32 	%r<15>;
	.reg .b64 	%rd<5>;

	ld.param.u64 	%rd1, [_Z9cudaColorPh_param_0];
	cvta.to.global.u64 	%rd2, %rd1;
	mov.u32 	%r1, %tid.x;
	mov.u32 	%r2, %ctaid.x;
	mov.u32 	%r3, %ntid.x;
	mad.lo.s32 	%r4, %r2, %r3, %r1;
	mov.u32 	%r5, %tid.y;
	mov.u32 	%r6, %ctaid.y;
	mov.u32 	%r7, %ntid.y;
	mad.lo.s32 	%r8, %r6, %r7, %r5;
	and.b32  	%r9, %r8, 32;
	setp.eq.s32 	%p1, %r9, 0;
	selp.b16 	%rs1, 64, -64, %p1;
	shl.b32 	%r10, %r8, 10;
	add.s32 	%r11, %r10, %r4;
	mul.lo.s32 	%r12, %r11, 3;
	cvt.s64.s32 	%rd3, %r12;
	add.s64 	%rd4, %rd2, %rd3;
	st.global.u8 	[%rd4], %rs1;
	and.b32  	%r13, %r4, 32;
	setp.eq.s32 	%p2, %r13, 0;
	selp.b16 	%rs2, 64, -64, %p2;
	st.global.u8 	[%rd4+1], %rs2;
	or.b32  	%r14, %r8, %r4;
	cvt.u16.u32 	%rs3, %r14;
	and.b16  	%rs4, %rs3, 128;
	or.b16  	%rs5, %rs4, 64;
	st.global.u8 	[%rd4+2], %rs5;
	ret;

}


// ===== COMPILED SASS (sm_100) =====

	.target	sm_100

	.elftype	@"ET_EXEC"


//--------------------- .note.nv.tkinfo           --------------------------
	.section	.note.nv.tkinfo,"",@"SHT_NOTE"
	.sectionflags	@"SHF_NOTE_NV_TKINFO"
	.tkinfo
        /*0018*/ 	.word	0x00000002
        /*0030*/ 	.string	""
        /*0030*/ 	.string	"ptxas"
        /*0030*/ 	.string	"Cuda compilation tools, release 13.0, V13.0.88"
        /*0030*/ 	.string	"Build cuda_13.0.r13.0/compiler.36424714_0"
        /*0030*/ 	.string	"-arch sm_100 -m 64 "



//--------------------- .note.nv.cuinfo           --------------------------
	.section	.note.nv.cuinfo,"",@"SHT_NOTE"
	.sectionflags	@"SHF_NOTE_NV_CUINFO"
        /*0018*/ 	.short	0x0002
        /*001a*/ 	.short	0x0064
        /*001c*/ 	.short	0x0082
	.zero		2


//--------------------- .nv.info                  --------------------------
	.section	.nv.info,"",@"SHT_CUDA_INFO"
	.align	4


	//----- nvinfo : EIATTR_REGCOUNT
	.align		4
        /*0000*/ 	.byte	0x04, 0x2f
        /*0002*/ 	.short	(.L_1 - .L_0)
	.align		4
.L_0:
        /*0004*/ 	.word	index@(_Z9cudaColorPh)
        /*0008*/ 	.word	0x0000000c


	//----- nvinfo : EIATTR_FRAME_SIZE
	.align		4
.L_1:
        /*000c*/ 	.byte	0x04, 0x11
        /*000e*/ 	.short	(.L_3 - .L_2)
	.align		4
.L_2:
        /*0010*/ 	.word	index@(_Z9cudaColorPh)
        /*0014*/ 	.word	0x00000000


	//----- nvinfo : EIATTR_MIN_STACK_SIZE
	.align		4
.L_3:
        /*0018*/ 	.byte	0x04, 0x12
        /*001a*/ 	.short	(.L_5 - .L_4)
	.align		4
.L_4:
        /*001c*/ 	.word	index@(_Z9cudaColorPh)
        /*0020*/ 	.word	0x00000000
.L_5:


//--------------------- .nv.compat                --------------------------
	.section	.nv.compat,"",@"SHT_CUDA_COMPAT_INFO"
	.align	4
        /*0000*/ 	.byte	0x02, 0x09, 0x00, 0x00, 0x02, 0x02, 0x01, 0x00, 0x02, 0x05, 0x05, 0x00, 0x03, 0x07, 0x01, 0x01
        /*0010*/ 	.byte	0x02, 0x03, 0x00, 0x00, 0x02, 0x06, 0x01, 0x00, 0x04, 0x0b, 0x08, 0x00, 0x09, 0x00, 0x00, 0x00
        /*0020*/ 	.byte	0x00, 0x00, 0x00, 0x00


//--------------------- .nv.info._Z9cudaColorPh   --------------------------
	.section	.nv.info._Z9cudaColorPh,"",@"SHT_CUDA_INFO"
	.sectionflags	@""
	.align	4


	//----- nvinfo : EIATTR_CUDA_API_VERSION
	.align		4
        /*0000*/ 	.byte	0x04, 0x37
        /*0002*/ 	.short	(.L_7 - .L_6)
.L_6:
        /*0004*/ 	.word	0x00000082


	//----- nvinfo : EIATTR_KPARAM_INFO
	.align		4
.L_7:
        /*0008*/ 	.byte	0x04, 0x17
        /*000a*/ 	.short	(.L_9 - .L_8)
.L_8:
        /*000c*/ 	.word	0x00000000
        /*0010*/ 	.short	0x0000
        /*0012*/ 	.short	0x0000
        /*0014*/ 	.byte	0x00, 0xf5, 0x21, 0x00


	//----- nvinfo : EIATTR_SPARSE_MMA_MASK
	.align		4
.L_9:
        /*0018*/ 	.byte	0x03, 0x50
        /*001a*/ 	.short	0x0000


	//----- nvinfo : EIATTR_MAXREG_COUNT
	.align		4
        /*001c*/ 	.byte	0x03, 0x1b
        /*001e*/ 	.short	0x00ff


	//----- nvinfo : EIATTR_MERCURY_ISA_VERSION
	.align		4
        /*0020*/ 	.byte	0x03, 0x5f
        /*0022*/ 	.short	0x0101


	//----- nvinfo : EIATTR_VRC_CTA_INIT_COUNT
	.align		4
        /*0024*/ 	.byte	0x02, 0x4a
	.zero		1
	.zero		1


	//----- nvinfo : EIATTR_EXIT_INSTR_OFFSETS
	.align		4
        /*0028*/ 	.byte	0x04, 0x1c
        /*002a*/ 	.short	(.L_11 - .L_10)


	//   ....[0]....
.L_10:
        /*002c*/ 	.word	0x00000190


	//----- nvinfo : EIATTR_CBANK_PARAM_SIZE
	.align		4
.L_11:
        /*0030*/ 	.byte	0x03, 0x19
        /*0032*/ 	.short	0x0008


	//----- nvinfo : EIATTR_PARAM_CBANK
	.align		4
        /*0034*/ 	.byte	0x04, 0x0a
        /*0036*/ 	.short	(.L_13 - .L_12)
	.align		4
.L_12:
        /*0038*/ 	.word	index@(.nv.constant0._Z9cudaColorPh)
        /*003c*/ 	.short	0x0380
        /*003e*/ 	.short	0x0008


	//----- nvinfo : EIATTR_SW_WAR
	.align		4
.L_13:
        /*0040*/ 	.byte	0x04, 0x36
        /*0042*/ 	.short	(.L_15 - .L_14)
.L_14:
        /*0044*/ 	.word	0x00000008
.L_15:


//--------------------- .nv.callgraph             --------------------------
	.section	.nv.callgraph,"",@"SHT_CUDA_CALLGRAPH"
	.align	4
	.sectionentsize	8
	.align		4
        /*0000*/ 	.word	0x00000000
	.align		4
        /*0004*/ 	.word	0xffffffff
	.align		4
        /*0008*/ 	.word	0x00000000
	.align		4
        /*000c*/ 	.word	0xfffffffe
	.align		4
        /*0010*/ 	.word	0x00000000
	.align		4
        /*0014*/ 	.word	0xfffffffd
	.align		4
        /*0018*/ 	.word	0x00000000
	.align		4
        /*001c*/ 	.word	0xfffffffc


//--------------------- .text._Z9cudaColorPh      --------------------------
	.section	.text._Z9cudaColorPh,"ax",@progbits
	.align	128
        .global         _Z9cudaColorPh
        .type           _Z9cudaColorPh,@function
        .size           _Z9cudaColorPh,(.L_x_1 - _Z9cudaColorPh)
        .other          _Z9cudaColorPh,@"STO_CUDA_ENTRY STV_DEFAULT"
_Z9cudaColorPh:
.text._Z9cudaColorPh:
[----:B------:R-:W-:Y:S01]  /*0000*/  LDC R1, c[0x0][0x37c] ;  /* 0x0000df00ff017b82 */ /* 0x000fe20000000800 */
[----:B------:R-:W0:Y:S07]  /*0010*/  S2R R0, SR_TID.X ;  /* 0x0000000000007919 */ /* 0x000e2e0000002100 */
[----:B------:R-:W0:Y:S01]  /*0020*/  S2UR UR4, SR_CTAID.X ;  /* 0x00000000000479c3 */ /* 0x000e220000002500 */
[----:B------:R-:W1:Y:S01]  /*0030*/  LDCU.64 UR6, c[0x0][0x380] ;  /* 0x00007000ff0677ac */ /* 0x000e620008000a00 */
[----:B------:R-:W-:Y:S01]  /*0040*/  IMAD.MOV.U32 R7, RZ, RZ, 0x40 ;  /* 0x00000040ff077424 */ /* 0x000fe200078e00ff */
[----:B------:R-:W2:Y:S05]  /*0050*/  S2R R2, SR_TID.Y ;  /* 0x0000000000027919 */ /* 0x000eaa0000002200 */
[----:B------:R-:W0:Y:S08]  /*0060*/  LDC R3, c[0x0][0x360] ;  /* 0x0000d800ff037b82 */ /* 0x000e300000000800 */
[----:B------:R-:W2:Y:S08]  /*0070*/  S2UR UR5, SR_CTAID.Y ;  /* 0x00000000000579c3 */ /* 0x000eb00000002600 */
[----:B------:R-:W2:Y:S01]  /*0080*/  LDC R5, c[0x0][0x364] ;  /* 0x0000d900ff057b82 */ /* 0x000ea20000000800 */
[----:B0-----:R-:W-:-:S05]  /*0090*/  IMAD R0, R3, UR4, R0 ;  /* 0x0000000403007c24 */ /* 0x001fca000f8e0200 */
[----:B------:R-:W-:Y:S01]  /*00a0*/  LOP3.LUT P1, RZ, R0, 0x20, RZ, 0xc0, !PT ;  /* 0x0000002000ff7812 */ /* 0x000fe2000782c0ff */
[----:B--2---:R-:W-:Y:S01]  /*00b0*/  IMAD R3, R5, UR5, R2 ;  /* 0x0000000505037c24 */ /* 0x004fe2000f8e0202 */
[----:B------:R-:W0:Y:S03]  /*00c0*/  LDCU.64 UR4, c[0x0][0x358] ;  /* 0x00006b00ff0477ac */ /* 0x000e260008000a00 */
[C-C-:B------:R-:W-:Y:S01]  /*00d0*/  IMAD R2, R3.reuse, 0x400, R0.reuse ;  /* 0x0000040003027824 */ /* 0x140fe200078e0200 */
[C---:B------:R-:W-:Y:S02]  /*00e0*/  LOP3.LUT P0, RZ, R3.reuse, 0x20, RZ, 0xc0, !PT ;  /* 0x0000002003ff7812 */ /* 0x040fe4000780c0ff */
[----:B------:R-:W-:Y:S01]  /*00f0*/  LOP3.LUT R0, R3, 0x80, R0, 0xc8, !PT ;  /* 0x0000008003007812 */ /* 0x000fe200078ec800 */
[----:B------:R-:W-:Y:S01]  /*0100*/  IMAD R4, R2, 0x3, RZ ;  /* 0x0000000302047824 */ /* 0x000fe200078e02ff */
[----:B------:R-:W-:-:S02]  /*0110*/  SEL R5, R7, 0xffc0, !P0 ;  /* 0x0000ffc007057807 */ /* 0x000fc40004000000 */
[----:B------:R-:W-:Y:S02]  /*0120*/  SEL R7, R7, 0xffc0, !P1 ;  /* 0x0000ffc007077807 */ /* 0x000fe40004800000 */
[----:B-1----:R-:W-:Y:S02]  /*0130*/  IADD3 R2, P2, PT, R4, UR6, RZ ;  /* 0x0000000604027c10 */ /* 0x002fe4000ff5e0ff */
[----:B------:R-:W-:Y:S02]  /*0140*/  LOP3.LUT R9, R0, 0x40, RZ, 0xfc, !PT ;  /* 0x0000004000097812 */ /* 0x000fe400078efcff */
[----:B------:R-:W-:-:S05]  /*0150*/  LEA.HI.X.SX32 R3, R4, UR7, 0x1, P2 ;  /* 0x0000000704037c11 */ /* 0x000fca00090f0eff */
[----:B0-----:R-:W-:Y:S04]  /*0160*/  STG.E.U8 desc[UR4][R2.64], R5 ;  /* 0x0000000502007986 */ /* 0x001fe8000c101104 */
[----:B------:R-:W-:Y:S04]  /*0170*/  STG.E.U8 desc[UR4][R2.64+0x1], R7 ;  /* 0x0000010702007986 */ /* 0x000fe8000c101104 */
[----:B------:R-:W-:Y:S01]  /*0180*/  STG.E.U8 desc[UR4][R2.64+0x2], R9 ;  /* 0x0000020902007986 */ /* 0x000fe2000c101104 */
[----:B------:R-:W-:Y:S05]  /*0190*/  EXIT ;  /* 0x000000000000794d */ /* 0x000fea0003800000 */
.L_x_0:
[----:B------:R-:W-:-:S00]  /*01a0*/  BRA `(.L_x_0) ;  /* 0xfffffffc00fc7947 */ /* 0x000fc0000383ffff */
[----:B------:R-:W-:-:S00]  /*01b0*/  NOP ;  /* 0x0000000000007918 */ /* 0x000fc00000000000 */
        /* <DEDUP_REMOVED lines=12> */
.L_x_1:


//--------------------- .nv.shared.reserved.0     --------------------------
	.section	.nv.shared.reserved.0,"aw",@nobits
	.weak		__nv_reservedSMEM_offset_0_alias
	.size		__nv_reservedSMEM_offset_0_alias, 0, 64
	.other		__nv_reservedSMEM_offset_0_alias,@"STO_CUDA_RESERVED_SHARED STV_DEFAULT"
__nv_reservedSMEM_offset_0_alias:
	.zero		0
	.zero		64


//--------------------- .nv.constant0._Z9cudaColorPh --------------------------
	.section	.nv.constant0._Z9cudaColorPh,"a",@progbits
	.sectionflags	@""
	.align	4
.nv.constant0._Z9cudaColorPh:
	.zero		904


//--------------------- SYMBOLS --------------------------

	.type		.nv.reservedSmem.offset0,@object
	.size		.nv.reservedSmem.offset0,0x4
